//
// Generated by NVIDIA NVVM Compiler
//
// Compiler Build ID: CL-36424714
// Cuda compilation tools, release 13.0, V13.0.88
// Based on NVVM 20.0.0
//

.version 9.0
.target sm_100
.address_size 64

	// .globl	_Z12executeTestsPK8TestCaseP6Resulti

.visible .entry _Z12executeTestsPK8TestCaseP6Resulti(
	.param .u64 .ptr .align 1 _Z12executeTestsPK8TestCaseP6Resulti_param_0,
	.param .u64 .ptr .align 1 _Z12executeTestsPK8TestCaseP6Resulti_param_1,
	.param .u32 _Z12executeTestsPK8TestCaseP6Resulti_param_2
)
{
	.reg .pred 	%p<59>;
	.reg .b32 	%r<8>;
	.reg .b32 	%f<77>;
	.reg .b64 	%rd<9>;

	ld.param.u64 	%rd1, [_Z12executeTestsPK8TestCaseP6Resulti_param_0];
	ld.param.u64 	%rd2, [_Z12executeTestsPK8TestCaseP6Resulti_param_1];
	ld.param.u32 	%r3, [_Z12executeTestsPK8TestCaseP6Resulti_param_2];
	mov.u32 	%r4, %tid.x;
	mov.u32 	%r5, %ctaid.x;
	mov.u32 	%r6, %ntid.x;
	mad.lo.s32 	%r1, %r5, %r6, %r4;
	setp.ge.s32 	%p1, %r1, %r3;
	mov.f32 	%f76, 0f00000000;
	@%p1 bra 	$L__BB0_87;
	cvta.to.global.u64 	%rd3, %rd1;
	mul.wide.s32 	%rd4, %r1, 20;
	add.s64 	%rd5, %rd3, %rd4;
	ld.global.u32 	%r7, [%rd5];
	ld.global.u32 	%r2, [%rd5+4];
	ld.global.f32 	%f1, [%rd5+8];
	ld.global.f32 	%f2, [%rd5+12];
	ld.global.f32 	%f3, [%rd5+16];
	setp.gt.s32 	%p2, %r7, 6;
	@%p2 bra 	$L__BB0_23;
	setp.gt.s32 	%p14, %r7, 2;
	@%p14 bra 	$L__BB0_10;
	setp.eq.s32 	%p20, %r7, 0;
	@%p20 bra 	$L__BB0_41;
	setp.eq.s32 	%p21, %r7, 1;
	@%p21 bra 	$L__BB0_48;
	setp.eq.s32 	%p22, %r7, 2;
	@%p22 bra 	$L__BB0_6;
	bra.uni 	$L__BB0_86;
$L__BB0_6:
	setp.eq.s32 	%p50, %r2, 2;
	@%p50 bra 	$L__BB0_56;
	setp.eq.s32 	%p51, %r2, 1;
	@%p51 bra 	$L__BB0_55;
	setp.ne.s32 	%p52, %r2, 0;
	@%p52 bra 	$L__BB0_57;
	mul.rz.f32 	%f76, %f1, %f2;
	bra.uni 	$L__BB0_86;
$L__BB0_10:
	setp.gt.s32 	%p15, %r7, 4;
	@%p15 bra 	$L__BB0_17;
	setp.eq.s32 	%p18, %r7, 3;
	@%p18 bra 	$L__BB0_58;
	setp.eq.s32 	%p19, %r7, 4;
	@%p19 bra 	$L__BB0_13;
	bra.uni 	$L__BB0_86;
$L__BB0_13:
	setp.eq.s32 	%p44, %r2, 2;
	@%p44 bra 	$L__BB0_66;
	setp.eq.s32 	%p45, %r2, 1;
	@%p45 bra 	$L__BB0_65;
	setp.ne.s32 	%p46, %r2, 0;
	@%p46 bra 	$L__BB0_67;
	neg.f32 	%f73, %f3;
	fma.rz.f32 	%f76, %f1, %f2, %f73;
	bra.uni 	$L__BB0_86;
$L__BB0_17:
	setp.eq.s32 	%p16, %r7, 5;
	@%p16 bra 	$L__BB0_68;
	setp.eq.s32 	%p17, %r7, 6;
	@%p17 bra 	$L__BB0_19;
	bra.uni 	$L__BB0_86;
$L__BB0_19:
	setp.eq.s32 	%p38, %r2, 2;
	@%p38 bra 	$L__BB0_76;
	setp.eq.s32 	%p39, %r2, 1;
	@%p39 bra 	$L__BB0_75;
	setp.ne.s32 	%p40, %r2, 0;
	@%p40 bra 	$L__BB0_77;
	neg.f32 	%f63, %f1;
	neg.f32 	%f64, %f3;
	fma.rz.f32 	%f76, %f63, %f2, %f64;
	bra.uni 	$L__BB0_86;
$L__BB0_23:
	setp.gt.s32 	%p3, %r7, 10;
	@%p3 bra 	$L__BB0_33;
	setp.gt.s32 	%p9, %r7, 8;
	@%p9 bra 	$L__BB0_29;
	setp.eq.s32 	%p12, %r7, 7;
	@%p12 bra 	$L__BB0_78;
	setp.eq.s32 	%p13, %r7, 8;
	@%p13 bra 	$L__BB0_27;
	bra.uni 	$L__BB0_86;
$L__BB0_27:
	setp.geu.f32 	%p36, %f1, %f3;
	@%p36 bra 	$L__BB0_86;
	mov.f32 	%f76, 0fFFFFFFFF;
	bra.uni 	$L__BB0_86;
$L__BB0_29:
	setp.eq.s32 	%p10, %r7, 9;
	@%p10 bra 	$L__BB0_80;
	setp.eq.s32 	%p11, %r7, 10;
	@%p11 bra 	$L__BB0_31;
	bra.uni 	$L__BB0_86;
$L__BB0_31:
	setp.leu.f32 	%p34, %f1, %f3;
	@%p34 bra 	$L__BB0_86;
	mov.f32 	%f76, 0fFFFFFFFF;
	bra.uni 	$L__BB0_86;
$L__BB0_33:
	setp.gt.s32 	%p4, %r7, 12;
	@%p4 bra 	$L__BB0_38;
	setp.eq.s32 	%p7, %r7, 11;
	@%p7 bra 	$L__BB0_82;
	setp.eq.s32 	%p8, %r7, 12;
	@%p8 bra 	$L__BB0_36;
	bra.uni 	$L__BB0_86;
$L__BB0_36:
	abs.f32 	%f45, %f1;
	setp.nan.f32 	%p28, %f45, %f45;
	mov.f32 	%f76, %f1;
	@%p28 bra 	$L__BB0_86;
	abs.f32 	%f46, %f3;
	setp.num.f32 	%p29, %f46, %f46;
	setp.le.f32 	%p30, %f1, %f3;
	selp.f32 	%f47, %f1, %f3, %p30;
	selp.f32 	%f76, %f47, %f3, %p29;
	bra.uni 	$L__BB0_86;
$L__BB0_38:
	setp.eq.s32 	%p5, %r7, 13;
	@%p5 bra 	$L__BB0_84;
	setp.eq.s32 	%p6, %r7, 14;
	@%p6 bra 	$L__BB0_40;
	bra.uni 	$L__BB0_86;
$L__BB0_40:
	abs.f32 	%f38, %f1;
	setp.num.f32 	%p23, %f38, %f38;
	abs.f32 	%f39, %f3;
	setp.num.f32 	%p24, %f39, %f39;
	selp.f32 	%f41, 0f00000000, 0fFFFFFFFF, %p24;
	selp.f32 	%f76, %f41, 0fFFFFFFFF, %p23;
	bra.uni 	$L__BB0_86;
$L__BB0_41:
	setp.eq.s32 	%p56, %r2, 2;
	@%p56 bra 	$L__BB0_46;
	setp.eq.s32 	%p57, %r2, 1;
	@%p57 bra 	$L__BB0_45;
	setp.ne.s32 	%p58, %r2, 0;
	@%p58 bra 	$L__BB0_47;
	add.rz.f32 	%f76, %f1, %f3;
	bra.uni 	$L__BB0_86;
$L__BB0_45:
	add.rm.f32 	%f76, %f1, %f3;
	bra.uni 	$L__BB0_86;
$L__BB0_46:
	add.rp.f32 	%f76, %f1, %f3;
	bra.uni 	$L__BB0_86;
$L__BB0_47:
	add.rn.f32 	%f76, %f1, %f3;
	bra.uni 	$L__BB0_86;
$L__BB0_48:
	setp.eq.s32 	%p53, %r2, 2;
	@%p53 bra 	$L__BB0_53;
	setp.eq.s32 	%p54, %r2, 1;
	@%p54 bra 	$L__BB0_52;
	setp.ne.s32 	%p55, %r2, 0;
	@%p55 bra 	$L__BB0_54;
	sub.rz.f32 	%f76, %f1, %f3;
	bra.uni 	$L__BB0_86;
$L__BB0_52:
	sub.rm.f32 	%f76, %f1, %f3;
	bra.uni 	$L__BB0_86;
$L__BB0_53:
	sub.rp.f32 	%f76, %f1, %f3;
	bra.uni 	$L__BB0_86;
$L__BB0_54:
	sub.rn.f32 	%f76, %f1, %f3;
	bra.uni 	$L__BB0_86;
$L__BB0_55:
	mul.rm.f32 	%f76, %f1, %f2;
	bra.uni 	$L__BB0_86;
$L__BB0_56:
	mul.rp.f32 	%f76, %f1, %f2;
	bra.uni 	$L__BB0_86;
$L__BB0_57:
	mul.rn.f32 	%f76, %f1, %f2;
	bra.uni 	$L__BB0_86;
$L__BB0_58:
	setp.eq.s32 	%p47, %r2, 2;
	@%p47 bra 	$L__BB0_63;
	setp.eq.s32 	%p48, %r2, 1;
	@%p48 bra 	$L__BB0_62;
	setp.ne.s32 	%p49, %r2, 0;
	@%p49 bra 	$L__BB0_64;
	fma.rz.f32 	%f76, %f1, %f2, %f3;
	bra.uni 	$L__BB0_86;
$L__BB0_62:
	fma.rm.f32 	%f76, %f1, %f2, %f3;
	bra.uni 	$L__BB0_86;
$L__BB0_63:
	fma.rp.f32 	%f76, %f1, %f2, %f3;
	bra.uni 	$L__BB0_86;
$L__BB0_64:
	fma.rn.f32 	%f76, %f1, %f2, %f3;
	bra.uni 	$L__BB0_86;
$L__BB0_65:
	neg.f32 	%f72, %f3;
	fma.rm.f32 	%f76, %f1, %f2, %f72;
	bra.uni 	$L__BB0_86;
$L__BB0_66:
	neg.f32 	%f71, %f3;
	fma.rp.f32 	%f76, %f1, %f2, %f71;
	bra.uni 	$L__BB0_86;
$L__BB0_67:
	neg.f32 	%f74, %f3;
	fma.rn.f32 	%f76, %f1, %f2, %f74;
	bra.uni 	$L__BB0_86;
$L__BB0_68:
	setp.eq.s32 	%p41, %r2, 2;
	@%p41 bra 	$L__BB0_73;
	setp.eq.s32 	%p42, %r2, 1;
	@%p42 bra 	$L__BB0_72;
	setp.ne.s32 	%p43, %r2, 0;
	@%p43 bra 	$L__BB0_74;
	neg.f32 	%f69, %f1;
	fma.rz.f32 	%f76, %f69, %f2, %f3;
	bra.uni 	$L__BB0_86;
$L__BB0_72:
	neg.f32 	%f68, %f1;
	fma.rm.f32 	%f76, %f68, %f2, %f3;
	bra.uni 	$L__BB0_86;
$L__BB0_73:
	neg.f32 	%f67, %f1;
	fma.rp.f32 	%f76, %f67, %f2, %f3;
	bra.uni 	$L__BB0_86;
$L__BB0_74:
	neg.f32 	%f70, %f1;
	fma.rn.f32 	%f76, %f70, %f2, %f3;
	bra.uni 	$L__BB0_86;
$L__BB0_75:
	neg.f32 	%f61, %f1;
	neg.f32 	%f62, %f3;
	fma.rm.f32 	%f76, %f61, %f2, %f62;
	bra.uni 	$L__BB0_86;
$L__BB0_76:
	neg.f32 	%f59, %f1;
	neg.f32 	%f60, %f3;
	fma.rp.f32 	%f76, %f59, %f2, %f60;
	bra.uni 	$L__BB0_86;
$L__BB0_77:
	neg.f32 	%f65, %f1;
	neg.f32 	%f66, %f3;
	fma.rn.f32 	%f76, %f65, %f2, %f66;
	bra.uni 	$L__BB0_86;
$L__BB0_78:
	setp.neu.f32 	%p37, %f1, %f3;
	@%p37 bra 	$L__BB0_86;
	mov.f32 	%f76, 0fFFFFFFFF;
	bra.uni 	$L__BB0_86;
$L__BB0_80:
	setp.gtu.f32 	%p35, %f1, %f3;
	@%p35 bra 	$L__BB0_86;
	mov.f32 	%f76, 0fFFFFFFFF;
	bra.uni 	$L__BB0_86;
$L__BB0_82:
	abs.f32 	%f48, %f1;
	setp.nan.f32 	%p31, %f48, %f48;
	mov.f32 	%f76, %f1;
	@%p31 bra 	$L__BB0_86;
	abs.f32 	%f49, %f3;
	setp.num.f32 	%p32, %f49, %f49;
	setp.lt.f32 	%p33, %f1, %f3;
	selp.f32 	%f50, %f1, %f3, %p33;
	selp.f32 	%f76, %f50, %f3, %p32;
	bra.uni 	$L__BB0_86;
$L__BB0_84:
	abs.f32 	%f42, %f1;
	setp.nan.f32 	%p25, %f42, %f42;
	mov.f32 	%f76, %f1;
	@%p25 bra 	$L__BB0_86;
	abs.f32 	%f43, %f3;
	setp.num.f32 	%p26, %f43, %f43;
	setp.gt.f32 	%p27, %f1, %f3;
	selp.f32 	%f44, %f1, %f3, %p27;
	selp.f32 	%f76, %f44, %f3, %p26;
$L__BB0_86:
	cvta.to.global.u64 	%rd6, %rd2;
	mul.wide.s32 	%rd7, %r1, 4;
	add.s64 	%rd8, %rd6, %rd7;
	st.global.f32 	[%rd8], %f76;
$L__BB0_87:
	ret;

}


// ===== COMPILED SASS (sm_100) =====

	.target	sm_100

	.elftype	@"ET_EXEC"


//--------------------- .note.nv.tkinfo           --------------------------
	.section	.note.nv.tkinfo,"",@"SHT_NOTE"
	.sectionflags	@"SHF_NOTE_NV_TKINFO"
	.tkinfo
        /*0018*/ 	.word	0x00000002
        /*0030*/ 	.string	""
        /*0030*/ 	.string	"ptxas"
        /*0030*/ 	.string	"Cuda compilation tools, release 13.0, V13.0.88"
        /*0030*/ 	.string	"Build cuda_13.0.r13.0/compiler.36424714_0"
        /*0030*/ 	.string	"-arch sm_100 -m 64 "



//--------------------- .note.nv.cuinfo           --------------------------
	.section	.note.nv.cuinfo,"",@"SHT_NOTE"
	.sectionflags	@"SHF_NOTE_NV_CUINFO"
        /*0018*/ 	.short	0x0002
        /*001a*/ 	.short	0x0064
        /*001c*/ 	.short	0x0082
	.zero		2


//--------------------- .nv.info                  --------------------------
	.section	.nv.info,"",@"SHT_CUDA_INFO"
	.align	4


	//----- nvinfo : EIATTR_REGCOUNT
	.align		4
        /*0000*/ 	.byte	0x04, 0x2f
        /*0002*/ 	.short	(.L_1 - .L_0)
	.align		4
.L_0:
        /*0004*/ 	.word	index@(_Z12executeTestsPK8TestCaseP6Resulti)
        /*0008*/ 	.word	0x0000000c


	//----- nvinfo : EIATTR_FRAME_SIZE
	.align		4
.L_1:
        /*000c*/ 	.byte	0x04, 0x11
        /*000e*/ 	.short	(.L_3 - .L_2)
	.align		4
.L_2:
        /*0010*/ 	.word	index@(_Z12executeTestsPK8TestCaseP6Resulti)
        /*0014*/ 	.word	0x00000000


	//----- nvinfo : EIATTR_MIN_STACK_SIZE
	.align		4
.L_3:
        /*0018*/ 	.byte	0x04, 0x12
        /*001a*/ 	.short	(.L_5 - .L_4)
	.align		4
.L_4:
        /*001c*/ 	.word	index@(_Z12executeTestsPK8TestCaseP6Resulti)
        /*0020*/ 	.word	0x00000000
.L_5:


//--------------------- .nv.compat                --------------------------
	.section	.nv.compat,"",@"SHT_CUDA_COMPAT_INFO"
	.align	4
        /*0000*/ 	.byte	0x02, 0x09, 0x00, 0x00, 0x02, 0x02, 0x01, 0x00, 0x02, 0x05, 0x05, 0x00, 0x03, 0x07, 0x01, 0x01
        /*0010*/ 	.byte	0x02, 0x03, 0x00, 0x00, 0x02, 0x06, 0x01, 0x00, 0x04, 0x0b, 0x08, 0x00, 0x09, 0x00, 0x00, 0x00
        /*0020*/ 	.byte	0x00, 0x00, 0x00, 0x00


//--------------------- .nv.info._Z12executeTestsPK8TestCaseP6Resulti --------------------------
	.section	.nv.info._Z12executeTestsPK8TestCaseP6Resulti,"",@"SHT_CUDA_INFO"
	.sectionflags	@""
	.align	4


	//----- nvinfo : EIATTR_CUDA_API_VERSION
	.align		4
        /*0000*/ 	.byte	0x04, 0x37
        /*0002*/ 	.short	(.L_7 - .L_6)
.L_6:
        /*0004*/ 	.word	0x00000082


	//----- nvinfo : EIATTR_KPARAM_INFO
	.align		4
.L_7:
        /*0008*/ 	.byte	0x04, 0x17
        /*000a*/ 	.short	(.L_9 - .L_8)
.L_8:
        /*000c*/ 	.word	0x00000000
        /*0010*/ 	.short	0x0002
        /*0012*/ 	.short	0x0010
        /*0014*/ 	.byte	0x00, 0xf0, 0x11, 0x00


	//----- nvinfo : EIATTR_KPARAM_INFO
	.align		4
.L_9:
        /*0018*/ 	.byte	0x04, 0x17
        /*001a*/ 	.short	(.L_11 - .L_10)
.L_10:
        /*001c*/ 	.word	0x00000000
        /*0020*/ 	.short	0x0001
        /*0022*/ 	.short	0x0008
        /*0024*/ 	.byte	0x00, 0xf5, 0x21, 0x00


	//----- nvinfo : EIATTR_KPARAM_INFO
	.align		4
.L_11:
        /*0028*/ 	.byte	0x04, 0x17
        /*002a*/ 	.short	(.L_13 - .L_12)
.L_12:
        /*002c*/ 	.word	0x00000000
        /*0030*/ 	.short	0x0000
        /*0032*/ 	.short	0x0000
        /*0034*/ 	.byte	0x00, 0xf5, 0x21, 0x00


	//----- nvinfo : EIATTR_SPARSE_MMA_MASK
	.align		4
.L_13:
        /*0038*/ 	.byte	0x03, 0x50
        /*003a*/ 	.short	0x0000


	//----- nvinfo : EIATTR_MAXREG_COUNT
	.align		4
        /*003c*/ 	.byte	0x03, 0x1b
        /*003e*/ 	.short	0x00ff


	//----- nvinfo : EIATTR_MERCURY_ISA_VERSION
	.align		4
        /*0040*/ 	.byte	0x03, 0x5f
        /*0042*/ 	.short	0x0101


	//----- nvinfo : EIATTR_VRC_CTA_INIT_COUNT
	.align		4
        /*0044*/ 	.byte	0x02, 0x4a
	.zero		1
	.zero		1


	//----- nvinfo : EIATTR_EXIT_INSTR_OFFSETS
	.align		4
        /*0048*/ 	.byte	0x04, 0x1c
        /*004a*/ 	.short	(.L_15 - .L_14)


	//   ....[0]....
.L_14:
        /*004c*/ 	.word	0x00000070


	//   ....[1]....
        /*0050*/ 	.word	0x00000d80


	//----- nvinfo : EIATTR_INDIRECT_BRANCH_TARGETS
	.align		4
.L_15:
        /*0054*/ 	.byte	0x04, 0x34
        /*0056*/ 	.short	(.L_17 - .L_16)


	//   ....[0]....
.L_16:
        /*0058*/ 	.word	.L_x_9@srel
        /*005c*/ 	.short	0x0
        /*005e*/ 	.short	0x0
        /*0060*/ 	.word	0x4
        /*0064*/ 	.word	.L_x_10@srel
        /*0068*/ 	.word	.L_x_11@srel
        /*006c*/ 	.word	.L_x_12@srel
        /*0070*/ 	.word	.L_x_3@srel


	//   ....[1]....
        /*0074*/ 	.word	.L_x_14@srel
        /*0078*/ 	.short	0x0
        /*007a*/ 	.short	0x0
        /*007c*/ 	.word	0x3
        /*0080*/ 	.word	.L_x_15@srel
        /*0084*/ 	.word	.L_x_16@srel
        /*0088*/ 	.word	.L_x_17@srel


	//   ....[2]....
        /*008c*/ 	.word	.L_x_18@srel
        /*0090*/ 	.short	0x0
        /*0092*/ 	.short	0x0
        /*0094*/ 	.word	0x3
        /*0098*/ 	.word	.L_x_19@srel
        /*009c*/ 	.word	.L_x_20@srel
        /*00a0*/ 	.word	.L_x_21@srel


	//   ....[3]....
        /*00a4*/ 	.word	.L_x_22@srel
        /*00a8*/ 	.short	0x0
        /*00aa*/ 	.short	0x0
        /*00ac*/ 	.word	0x3
        /*00b0*/ 	.word	.L_x_23@srel
        /*00b4*/ 	.word	.L_x_24@srel
        /*00b8*/ 	.word	.L_x_25@srel


	//   ....[4]....
        /*00bc*/ 	.word	.L_x_26@srel
        /*00c0*/ 	.short	0x0
        /*00c2*/ 	.short	0x0
        /*00c4*/ 	.word	0x3
        /*00c8*/ 	.word	.L_x_27@srel
        /*00cc*/ 	.word	.L_x_28@srel
        /*00d0*/ 	.word	.L_x_3@srel


	//   ....[5]....
        /*00d4*/ 	.word	.L_x_30@srel
        /*00d8*/ 	.short	0x0
        /*00da*/ 	.short	0x0
        /*00dc*/ 	.word	0x3
        /*00e0*/ 	.word	.L_x_31@srel
        /*00e4*/ 	.word	.L_x_32@srel
        /*00e8*/ 	.word	.L_x_33@srel


	//   ....[6]....
        /*00ec*/ 	.word	.L_x_34@srel
        /*00f0*/ 	.short	0x0
        /*00f2*/ 	.short	0x0
        /*00f4*/ 	.word	0x3
        /*00f8*/ 	.word	.L_x_35@srel
        /*00fc*/ 	.word	.L_x_36@srel
        /*0100*/ 	.word	.L_x_37@srel


	//   ....[7]....
        /*0104*/ 	.word	.L_x_38@srel
        /*0108*/ 	.short	0x0
        /*010a*/ 	.short	0x0
        /*010c*/ 	.word	0x3
        /*0110*/ 	.word	.L_x_39@srel
        /*0114*/ 	.word	.L_x_40@srel
        /*0118*/ 	.word	.L_x_3@srel


	//   ....[8]....
        /*011c*/ 	.word	.L_x_42@srel
        /*0120*/ 	.short	0x0
        /*0122*/ 	.short	0x0
        /*0124*/ 	.word	0x3
        /*0128*/ 	.word	.L_x_43@srel
        /*012c*/ 	.word	.L_x_44@srel
        /*0130*/ 	.word	.L_x_45@srel


	//   ....[9]....
        /*0134*/ 	.word	.L_x_46@srel
        /*0138*/ 	.short	0x0
        /*013a*/ 	.short	0x0
        /*013c*/ 	.word	0x3
        /*0140*/ 	.word	.L_x_47@srel
        /*0144*/ 	.word	.L_x_48@srel
        /*0148*/ 	.word	.L_x_49@srel


	//   ....[10]....
        /*014c*/ 	.word	.L_x_50@srel
        /*0150*/ 	.short	0x0
        /*0152*/ 	.short	0x0
        /*0154*/ 	.word	0x3
        /*0158*/ 	.word	.L_x_51@srel
        /*015c*/ 	.word	.L_x_52@srel
        /*0160*/ 	.word	.L_x_3@srel


	//   ....[11]....
        /*0164*/ 	.word	.L_x_54@srel
        /*0168*/ 	.short	0x0
        /*016a*/ 	.short	0x0
        /*016c*/ 	.word	0x3
        /*0170*/ 	.word	.L_x_55@srel
        /*0174*/ 	.word	.L_x_56@srel
        /*0178*/ 	.word	.L_x_3@srel


	//   ....[12]....
        /*017c*/ 	.word	.L_x_58@srel
        /*0180*/ 	.short	0x0
        /*0182*/ 	.short	0x0
        /*0184*/ 	.word	0x3
        /*0188*/ 	.word	.L_x_59@srel
        /*018c*/ 	.word	.L_x_60@srel
        /*0190*/ 	.word	.L_x_3@srel


	//   ....[13]....
        /*0194*/ 	.word	.L_x_62@srel
        /*0198*/ 	.short	0x0
        /*019a*/ 	.short	0x0
        /*019c*/ 	.word	0x3
        /*01a0*/ 	.word	.L_x_63@srel
        /*01a4*/ 	.word	.L_x_64@srel
        /*01a8*/ 	.word	.L_x_3@srel


	//----- nvinfo : EIATTR_CRS_STACK_SIZE
	.align		4
.L_17:
        /*01ac*/ 	.byte	0x04, 0x1e
        /*01ae*/ 	.short	(.L_19 - .L_18)
.L_18:
        /*01b0*/ 	.word	0x00000000


	//----- nvinfo : EIATTR_CBANK_PARAM_SIZE
	.align		4
.L_19:
        /*01b4*/ 	.byte	0x03, 0x19
        /*01b6*/ 	.short	0x0014


	//----- nvinfo : EIATTR_PARAM_CBANK
	.align		4
        /*01b8*/ 	.byte	0x04, 0x0a
        /*01ba*/ 	.short	(.L_21 - .L_20)
	.align		4
.L_20:
        /*01bc*/ 	.word	index@(.nv.constant0._Z12executeTestsPK8TestCaseP6Resulti)
        /*01c0*/ 	.short	0x0380
        /*01c2*/ 	.short	0x0014


	//----- nvinfo : EIATTR_SW_WAR
	.align		4
.L_21:
        /*01c4*/ 	.byte	0x04, 0x36
        /*01c6*/ 	.short	(.L_23 - .L_22)
.L_22:
        /*01c8*/ 	.word	0x00000008
.L_23:


//--------------------- .nv.callgraph             --------------------------
	.section	.nv.callgraph,"",@"SHT_CUDA_CALLGRAPH"
	.align	4
	.sectionentsize	8
	.align		4
        /*0000*/ 	.word	0x00000000
	.align		4
        /*0004*/ 	.word	0xffffffff
	.align		4
        /*0008*/ 	.word	0x00000000
	.align		4
        /*000c*/ 	.word	0xfffffffe
	.align		4
        /*0010*/ 	.word	0x00000000
	.align		4
        /*0014*/ 	.word	0xfffffffd
	.align		4
        /*0018*/ 	.word	0x00000000
	.align		4
        /*001c*/ 	.word	0xfffffffc


//--------------------- .nv.constant2._Z12executeTestsPK8TestCaseP6Resulti --------------------------
	.section	.nv.constant2._Z12executeTestsPK8TestCaseP6Resulti,"a",@progbits
	.sectionflags	@""
	.align	4
.nv.constant2._Z12executeTestsPK8TestCaseP6Resulti:
        /*0000*/ 	.byte	0x90, 0x02, 0x00, 0x00, 0x70, 0x03, 0x00, 0x00, 0xb0, 0x01, 0x00, 0x00, 0x40, 0x0d, 0x00, 0x00
        /* <DEDUP_REMOVED lines=9> */
        /*00a0*/ 	.byte	0x70, 0x08, 0x00, 0x00, 0x90, 0x08, 0x00, 0x00, 0x30, 0x08, 0x00, 0x00


//--------------------- .text._Z12executeTestsPK8TestCaseP6Resulti --------------------------
	.section	.text._Z12executeTestsPK8TestCaseP6Resulti,"ax",@progbits
	.align	128
        .global         _Z12executeTestsPK8TestCaseP6Resulti
        .type           _Z12executeTestsPK8TestCaseP6Resulti,@function
        .size           _Z12executeTestsPK8TestCaseP6Resulti,(.L_x_66 - _Z12executeTestsPK8TestCaseP6Resulti)
        .other          _Z12executeTestsPK8TestCaseP6Resulti,@"STO_CUDA_ENTRY STV_DEFAULT"
_Z12executeTestsPK8TestCaseP6Resulti:
.text._Z12executeTestsPK8TestCaseP6Resulti:
[----:B------:R-:W-:Y:S01]  /*0000*/  LDC R1, c[0x0][0x37c] ;  /* 0x0000df00ff017b82 */ /* 0x000fe20000000800 */
[----:B------:R-:W0:Y:S07]  /*0010*/  S2R R0, SR_TID.X ;  /* 0x0000000000007919 */ /* 0x000e2e0000002100 */
[----:B------:R-:W0:Y:S01]  /*0020*/  S2UR UR4, SR_CTAID.X ;  /* 0x00000000000479c3 */ /* 0x000e220000002500 */
[----:B------:R-:W1:Y:S07]  /*0030*/  LDCU UR5, c[0x0][0x390] ;  /* 0x00007200ff0577ac */ /* 0x000e6e0008000800 */
[----:B------:R-:W0:Y:S02]  /*0040*/  LDC R3, c[0x0][0x360] ;  /* 0x0000d800ff037b82 */ /* 0x000e240000000800 */
[----:B0-----:R-:W-:-:S05]  /*0050*/  IMAD R0, R3, UR4, R0 ;  /* 0x0000000403007c24 */ /* 0x001fca000f8e0200 */
[----:B-1----:R-:W-:-:S13]  /*0060*/  ISETP.GE.AND P0, PT, R0, UR5, PT ;  /* 0x0000000500007c0c */ /* 0x002fda000bf06270 */
[----:B------:R-:W-:Y:S05]  /*0070*/  @P0 EXIT ;  /* 0x000000000000094d */ /* 0x000fea0003800000 */
[----:B------:R-:W0:Y:S01]  /*0080*/  LDC.64 R8, c[0x0][0x380] ;  /* 0x0000e000ff087b82 */ /* 0x000e220000000a00 */
[----:B------:R-:W1:Y:S01]  /*0090*/  LDCU.64 UR4, c[0x0][0x358] ;  /* 0x00006b00ff0477ac */ /* 0x000e620008000a00 */
[----:B0-----:R-:W-:-:S05]  /*00a0*/  IMAD.WIDE R8, R0, 0x14, R8 ;  /* 0x0000001400087825 */ /* 0x001fca00078e0208 */
[----:B-1----:R-:W2:Y:S04]  /*00b0*/  LDG.E R6, desc[UR4][R8.64] ;  /* 0x0000000408067981 */ /* 0x002ea8000c1e1900 */
[----:B------:R0:W5:Y:S04]  /*00c0*/  LDG.E R2, desc[UR4][R8.64+0x8] ;  /* 0x0000080408027981 */ /* 0x000168000c1e1900 */
[----:B------:R0:W5:Y:S01]  /*00d0*/  LDG.E R3, desc[UR4][R8.64+0x10] ;  /* 0x0000100408037981 */ /* 0x000162000c1e1900 */
[----:B------:R-:W-:Y:S01]  /*00e0*/  BSSY.RECONVERGENT B0, `(.L_x_0) ;  /* 0x00000c6000007945 */ /* 0x000fe20003800200 */
[----:B------:R-:W-:Y:S01]  /*00f0*/  IMAD.MOV.U32 R5, RZ, RZ, RZ ;  /* 0x000000ffff057224 */ /* 0x000fe200078e00ff */
[----:B--2---:R-:W-:-:S13]  /*0100*/  ISETP.GT.AND P0, PT, R6, 0x6, PT ;  /* 0x000000060600780c */ /* 0x004fda0003f04270 */
[----:B0-----:R-:W-:Y:S05]  /*0110*/  @P0 BRA `(.L_x_1) ;  /* 0x0000000400e40947 */ /* 0x001fea0003800000 */
[----:B------:R0:W5:Y:S04]  /*0120*/  LDG.E R4, desc[UR4][R8.64+0x4] ;  /* 0x0000040408047981 */ /* 0x000168000c1e1900 */
[----:B------:R0:W5:Y:S01]  /*0130*/  LDG.E R7, desc[UR4][R8.64+0xc] ;  /* 0x00000c0408077981 */ /* 0x000162000c1e1900 */
[----:B------:R-:W-:-:S13]  /*0140*/  ISETP.GT.AND P0, PT, R6, 0x2, PT ;  /* 0x000000020600780c */ /* 0x000fda0003f04270 */
[----:B0-----:R-:W-:Y:S05]  /*0150*/  @P0 BRA `(.L_x_2) ;  /* 0x0000000000bc0947 */ /* 0x001fea0003800000 */
[----:B------:R-:W-:-:S05]  /*0160*/  VIMNMX.U32 R6, PT, PT, R6, 0x3, PT ;  /* 0x0000000306067848 */ /* 0x000fca0003fe0000 */
[----:B------:R-:W-:-:S04]  /*0170*/  IMAD.SHL.U32 R6, R6, 0x4, RZ ;  /* 0x0000000406067824 */ /* 0x000fc800078e00ff */
[----:B------:R-:W0:Y:S02]  /*0180*/  LDC R8, c[0x2][R6] ;  /* 0x0080000006087b82 */ /* 0x000e240000000800 */
[----:B0-----:R-:W-:-:S04]  /*0190*/  SHF.R.S32.HI R9, RZ, 0x1f, R8 ;  /* 0x0000001fff097819 */ /* 0x001fc80000011408 */
.L_x_9:
[----:B------:R-:W-:Y:S05]  /*01a0*/  BRX R8 -0x1b0                                    (*"BRANCH_TARGETS .L_x_10,.L_x_11,.L_x_12,.L_x_3"*) ;  /* 0xfffffffc08947949 */ /* 0x000fea000383ffff */
.L_x_12:
[----:B-----5:R-:W-:-:S05]  /*01b0*/  IMAD.MOV.U32 R3, RZ, RZ, -0x1 ;  /* 0xffffffffff037424 */ /* 0x020fca00078e00ff */
[----:B------:R-:W-:-:S05]  /*01c0*/  VIADDMNMX.U32 R3, R4, R3, 0x2, PT ;  /* 0x0000000204037446 */ /* 0x000fca0003800003 */
[----:B------:R-:W-:-:S04]  /*01d0*/  IMAD.SHL.U32 R3, R3, 0x4, RZ ;  /* 0x0000000403037824 */ /* 0x000fc800078e00ff */
[----:B------:R-:W0:Y:S02]  /*01e0*/  LDC R8, c[0x2][R3+0x10] ;  /* 0x0080040003087b82 */ /* 0x000e240000000800 */
[----:B0-----:R-:W-:-:S04]  /*01f0*/  SHF.R.S32.HI R9, RZ, 0x1f, R8 ;  /* 0x0000001fff097819 */ /* 0x001fc80000011408 */
.L_x_14:
[----:B------:R-:W-:Y:S05]  /*0200*/  BRX R8 -0x210                                    (*"BRANCH_TARGETS .L_x_15,.L_x_16,.L_x_17"*) ;  /* 0xfffffffc087c7949 */ /* 0x000fea000383ffff */
.L_x_17:
[----:B------:R-:W-:-:S13]  /*0210*/  ISETP.NE.AND P0, PT, R4, RZ, PT ;  /* 0x000000ff0400720c */ /* 0x000fda0003f05270 */
[CC--:B------:R-:W-:Y:S01]  /*0220*/  @!P0 FMUL.RZ R5, R2.reuse, R7.reuse ;  /* 0x0000000702058220 */ /* 0x0c0fe2000040c000 */
[----:B------:R-:W-:Y:S01]  /*0230*/  @P0 FMUL R5, R2, R7 ;  /* 0x0000000702050220 */ /* 0x000fe20000400000 */
[----:B------:R-:W-:Y:S06]  /*0240*/  BRA `(.L_x_3) ;  /* 0x0000000800bc7947 */ /* 0x000fec0003800000 */
.L_x_15:
[----:B------:R-:W-:Y:S01]  /*0250*/  FMUL.RM R5, R2, R7 ;  /* 0x0000000702057220 */ /* 0x000fe20000404000 */
[----:B------:R-:W-:Y:S06]  /*0260*/  BRA `(.L_x_3) ;  /* 0x0000000800b47947 */ /* 0x000fec0003800000 */
.L_x_16:
[----:B------:R-:W-:Y:S01]  /*0270*/  FMUL.RP R5, R2, R7 ;  /* 0x0000000702057220 */ /* 0x000fe20000408000 */
[----:B------:R-:W-:Y:S06]  /*0280*/  BRA `(.L_x_3) ;  /* 0x0000000800ac7947 */ /* 0x000fec0003800000 */
.L_x_10:
[----:B------:R-:W-:-:S05]  /*0290*/  IMAD.MOV.U32 R5, RZ, RZ, -0x1 ;  /* 0xffffffffff057424 */ /* 0x000fca00078e00ff */
[----:B-----5:R-:W-:-:S05]  /*02a0*/  VIADDMNMX.U32 R5, R4, R5, 0x2, PT ;  /* 0x0000000204057446 */ /* 0x020fca0003800005 */
[----:B------:R-:W-:-:S04]  /*02b0*/  IMAD.SHL.U32 R5, R5, 0x4, RZ ;  /* 0x0000000405057824 */ /* 0x000fc800078e00ff */
[----:B------:R-:W0:Y:S02]  /*02c0*/  LDC R6, c[0x2][R5+0x7c] ;  /* 0x00801f0005067b82 */ /* 0x000e240000000800 */
[----:B0-----:R-:W-:-:S04]  /*02d0*/  SHF.R.S32.HI R7, RZ, 0x1f, R6 ;  /* 0x0000001fff077819 */ /* 0x001fc80000011406 */
.L_x_18:
[----:B------:R-:W-:Y:S05]  /*02e0*/  BRX R6 -0x2f0                                    (*"BRANCH_TARGETS .L_x_19,.L_x_20,.L_x_21"*) ;  /* 0xfffffffc06447949 */ /* 0x000fea000383ffff */
.L_x_21:
[----:B------:R-:W-:-:S13]  /*02f0*/  ISETP.NE.AND P0, PT, R4, RZ, PT ;  /* 0x000000ff0400720c */ /* 0x000fda0003f05270 */
[C-C-:B------:R-:W-:Y:S01]  /*0300*/  @!P0 FADD.RZ R5, R2.reuse, R3.reuse ;  /* 0x0000000302058221 */ /* 0x140fe2000000c000 */
[----:B------:R-:W-:Y:S01]  /*0310*/  @P0 FADD R5, R2, R3 ;  /* 0x0000000302050221 */ /* 0x000fe20000000000 */
[----:B------:R-:W-:Y:S06]  /*0320*/  BRA `(.L_x_3) ;  /* 0x0000000800847947 */ /* 0x000fec0003800000 */
.L_x_19:
[----:B------:R-:W-:Y:S01]  /*0330*/  FADD.RM R5, R2, R3 ;  /* 0x0000000302057221 */ /* 0x000fe20000004000 */
[----:B------:R-:W-:Y:S06]  /*0340*/  BRA `(.L_x_3) ;  /* 0x00000008007c7947 */ /* 0x000fec0003800000 */
.L_x_20:
[----:B------:R-:W-:Y:S01]  /*0350*/  FADD.RP R5, R2, R3 ;  /* 0x0000000302057221 */ /* 0x000fe20000008000 */
[----:B------:R-:W-:Y:S06]  /*0360*/  BRA `(.L_x_3) ;  /* 0x0000000800747947 */ /* 0x000fec0003800000 */
.L_x_11:
[----:B------:R-:W-:-:S05]  /*0370*/  IMAD.MOV.U32 R5, RZ, RZ, -0x1 ;  /* 0xffffffffff057424 */ /* 0x000fca00078e00ff */
[----:B-----5:R-:W-:-:S05]  /*0380*/  VIADDMNMX.U32 R5, R4, R5, 0x2, PT ;  /* 0x0000000204057446 */ /* 0x020fca0003800005 */
[----:B------:R-:W-:-:S04]  /*0390*/  IMAD.SHL.U32 R5, R5, 0x4, RZ ;  /* 0x0000000405057824 */ /* 0x000fc800078e00ff */
[----:B------:R-:W0:Y:S02]  /*03a0*/  LDC R6, c[0x2][R5+0x88] ;  /* 0x0080220005067b82 */ /* 0x000e240000000800 */
[----:B0-----:R-:W-:-:S04]  /*03b0*/  SHF.R.S32.HI R7, RZ, 0x1f, R6 ;  /* 0x0000001fff077819 */ /* 0x001fc80000011406 */
.L_x_22:
[----:B------:R-:W-:Y:S05]  /*03c0*/  BRX R6 -0x3d0                                    (*"BRANCH_TARGETS .L_x_23,.L_x_24,.L_x_25"*) ;  /* 0xfffffffc060c7949 */ /* 0x000fea000383ffff */
.L_x_25:
[----:B------:R-:W-:-:S13]  /*03d0*/  ISETP.NE.AND P0, PT, R4, RZ, PT ;  /* 0x000000ff0400720c */ /* 0x000fda0003f05270 */
[C-C-:B------:R-:W-:Y:S01]  /*03e0*/  @!P0 FADD.RZ R5, R2.reuse, -R3.reuse ;  /* 0x8000000302058221 */ /* 0x140fe2000000c000 */
[----:B------:R-:W-:Y:S01]  /*03f0*/  @P0 FADD R5, R2, -R3 ;  /* 0x8000000302050221 */ /* 0x000fe20000000000 */
[----:B------:R-:W-:Y:S06]  /*0400*/  BRA `(.L_x_3) ;  /* 0x00000008004c7947 */ /* 0x000fec0003800000 */
.L_x_23:
[----:B------:R-:W-:Y:S01]  /*0410*/  FADD.RM R5, R2, -R3 ;  /* 0x8000000302057221 */ /* 0x000fe20000004000 */
[----:B------:R-:W-:Y:S06]  /*0420*/  BRA `(.L_x_3) ;  /* 0x0000000800447947 */ /* 0x000fec0003800000 */
.L_x_24:
[----:B------:R-:W-:Y:S01]  /*0430*/  FADD.RP R5, R2, -R3 ;  /* 0x8000000302057221 */ /* 0x000fe20000008000 */
[----:B------:R-:W-:Y:S06]  /*0440*/  BRA `(.L_x_3) ;  /* 0x00000008003c7947 */ /* 0x000fec0003800000 */
.L_x_2:
[----:B------:R-:W-:-:S13]  /*0450*/  ISETP.GT.AND P0, PT, R6, 0x4, PT ;  /* 0x000000040600780c */ /* 0x000fda0003f04270 */
[----:B------:R-:W-:Y:S05]  /*0460*/  @P0 BRA `(.L_x_4) ;  /* 0x0000000000880947 */ /* 0x000fea0003800000 */
[----:B------:R-:W-:-:S05]  /*0470*/  IMAD.MOV.U32 R9, RZ, RZ, 0x2 ;  /* 0x00000002ff097424 */ /* 0x000fca00078e00ff */
[----:B------:R-:W-:-:S05]  /*0480*/  VIADDMNMX.U32 R6, R6, 0xfffffffd, R9, PT ;  /* 0xfffffffd06067846 */ /* 0x000fca0003800009 */
[----:B------:R-:W-:-:S04]  /*0490*/  IMAD.SHL.U32 R6, R6, 0x4, RZ ;  /* 0x0000000406067824 */ /* 0x000fc800078e00ff */
[----:B------:R-:W0:Y:S02]  /*04a0*/  LDC R8, c[0x2][R6+0x1c] ;  /* 0x0080070006087b82 */ /* 0x000e240000000800 */
[----:B0-----:R-:W-:-:S04]  /*04b0*/  SHF.R.S32.HI R9, RZ, 0x1f, R8 ;  /* 0x0000001fff097819 */ /* 0x001fc80000011408 */
.L_x_26:
[----:B------:R-:W-:Y:S05]  /*04c0*/  BRX R8 -0x4d0                                    (*"BRANCH_TARGETS .L_x_27,.L_x_28,.L_x_3"*) ;  /* 0xfffffff808cc7949 */ /* 0x000fea000383ffff */
.L_x_28:
[----:B------:R-:W-:-:S05]  /*04d0*/  IMAD.MOV.U32 R5, RZ, RZ, -0x1 ;  /* 0xffffffffff057424 */ /* 0x000fca00078e00ff */
[----:B-----5:R-:W-:-:S05]  /*04e0*/  VIADDMNMX.U32 R5, R4, R5, 0x2, PT ;  /* 0x0000000204057446 */ /* 0x020fca0003800005 */
[----:B------:R-:W-:-:S04]  /*04f0*/  IMAD.SHL.U32 R5, R5, 0x4, RZ ;  /* 0x0000000405057824 */ /* 0x000fc800078e00ff */
[----:B------:R-:W0:Y:S02]  /*0500*/  LDC R8, c[0x2][R5+0x28] ;  /* 0x00800a0005087b82 */ /* 0x000e240000000800 */
[----:B0-----:R-:W-:-:S04]  /*0510*/  SHF.R.S32.HI R9, RZ, 0x1f, R8 ;  /* 0x0000001fff097819 */ /* 0x001fc80000011408 */
.L_x_30:
[----:B------:R-:W-:Y:S05]  /*0520*/  BRX R8 -0x530                                    (*"BRANCH_TARGETS .L_x_31,.L_x_32,.L_x_33"*) ;  /* 0xfffffff808b47949 */ /* 0x000fea000383ffff */
.L_x_33:
[----:B------:R-:W-:-:S13]  /*0530*/  ISETP.NE.AND P0, PT, R4, RZ, PT ;  /* 0x000000ff0400720c */ /* 0x000fda0003f05270 */
[CCC-:B------:R-:W-:Y:S01]  /*0540*/  @!P0 FFMA.RZ R5, R2.reuse, R7.reuse, -R3.reuse ;  /* 0x0000000702058223 */ /* 0x1c0fe2000000c803 */
[----:B------:R-:W-:Y:S01]  /*0550*/  @P0 FFMA R5, R2, R7, -R3 ;  /* 0x0000000702050223 */ /* 0x000fe20000000803 */
[----:B------:R-:W-:Y:S06]  /*0560*/  BRA `(.L_x_3) ;  /* 0x0000000400f47947 */ /* 0x000fec0003800000 */
.L_x_31:
[----:B------:R-:W-:Y:S01]  /*0570*/  FFMA.RM R5, R2, R7, -R3 ;  /* 0x0000000702057223 */ /* 0x000fe20000004803 */
[----:B------:R-:W-:Y:S06]  /*0580*/  BRA `(.L_x_3) ;  /* 0x0000000400ec7947 */ /* 0x000fec0003800000 */
.L_x_32:
[----:B------:R-:W-:Y:S01]  /*0590*/  FFMA.RP R5, R2, R7, -R3 ;  /* 0x0000000702057223 */ /* 0x000fe20000008803 */
[----:B------:R-:W-:Y:S06]  /*05a0*/  BRA `(.L_x_3) ;  /* 0x0000000400e47947 */ /* 0x000fec0003800000 */
.L_x_27:
[----:B------:R-:W-:-:S04]  /*05b0*/  MOV R5, 0xffffffff ;  /* 0xffffffff00057802 */ /* 0x000fc80000000f00 */
[----:B-----5:R-:W-:-:S05]  /*05c0*/  VIADDMNMX.U32 R5, R4, R5, 0x2, PT ;  /* 0x0000000204057446 */ /* 0x020fca0003800005 */
[----:B------:R-:W-:-:S04]  /*05d0*/  IMAD.SHL.U32 R5, R5, 0x4, RZ ;  /* 0x0000000405057824 */ /* 0x000fc800078e00ff */
[----:B------:R-:W0:Y:S02]  /*05e0*/  LDC R8, c[0x2][R5+0x94] ;  /* 0x0080250005087b82 */ /* 0x000e240000000800 */
[----:B0-----:R-:W-:-:S04]  /*05f0*/  SHF.R.S32.HI R9, RZ, 0x1f, R8 ;  /* 0x0000001fff097819 */ /* 0x001fc80000011408 */
.L_x_34:
[----:B------:R-:W-:Y:S05]  /*0600*/  BRX R8 -0x610                                    (*"BRANCH_TARGETS .L_x_35,.L_x_36,.L_x_37"*) ;  /* 0xfffffff8087c7949 */ /* 0x000fea000383ffff */
.L_x_37:
[----:B------:R-:W-:-:S13]  /*0610*/  ISETP.NE.AND P0, PT, R4, RZ, PT ;  /* 0x000000ff0400720c */ /* 0x000fda0003f05270 */
[CCC-:B------:R-:W-:Y:S01]  /*0620*/  @!P0 FFMA.RZ R5, R2.reuse, R7.reuse, R3.reuse ;  /* 0x0000000702058223 */ /* 0x1c0fe2000000c003 */
[----:B------:R-:W-:Y:S01]  /*0630*/  @P0 FFMA R5, R2, R7, R3 ;  /* 0x0000000702050223 */ /* 0x000fe20000000003 */
[----:B------:R-:W-:Y:S06]  /*0640*/  BRA `(.L_x_3) ;  /* 0x0000000400bc7947 */ /* 0x000fec0003800000 */
.L_x_35:
[----:B------:R-:W-:Y:S01]  /*0650*/  FFMA.RM R5, R2, R7, R3 ;  /* 0x0000000702057223 */ /* 0x000fe20000004003 */
[----:B------:R-:W-:Y:S06]  /*0660*/  BRA `(.L_x_3) ;  /* 0x0000000400b47947 */ /* 0x000fec0003800000 */
.L_x_36:
[----:B------:R-:W-:Y:S01]  /*0670*/  FFMA.RP R5, R2, R7, R3 ;  /* 0x0000000702057223 */ /* 0x000fe20000008003 */
[----:B------:R-:W-:Y:S06]  /*0680*/  BRA `(.L_x_3) ;  /* 0x0000000400ac7947 */ /* 0x000fec0003800000 */
.L_x_4:
[----:B------:R-:W-:-:S05]  /*0690*/  IMAD.MOV.U32 R9, RZ, RZ, 0x2 ;  /* 0x00000002ff097424 */ /* 0x000fca00078e00ff */
[----:B------:R-:W-:-:S05]  /*06a0*/  VIADDMNMX.U32 R6, R6, 0xfffffffb, R9, PT ;  /* 0xfffffffb06067846 */ /* 0x000fca0003800009 */
[----:B------:R-:W-:-:S04]  /*06b0*/  IMAD.SHL.U32 R6, R6, 0x4, RZ ;  /* 0x0000000406067824 */ /* 0x000fc800078e00ff */
[----:B------:R-:W0:Y:S02]  /*06c0*/  LDC R8, c[0x2][R6+0x34] ;  /* 0x00800d0006087b82 */ /* 0x000e240000000800 */
[----:B0-----:R-:W-:-:S04]  /*06d0*/  SHF.R.S32.HI R9, RZ, 0x1f, R8 ;  /* 0x0000001fff097819 */ /* 0x001fc80000011408 */
.L_x_38:
[----:B------:R-:W-:Y:S05]  /*06e0*/  BRX R8 -0x6f0                                    (*"BRANCH_TARGETS .L_x_39,.L_x_40,.L_x_3"*) ;  /* 0xfffffff808447949 */ /* 0x000fea000383ffff */
.L_x_40:
[----:B------:R-:W-:-:S05]  /*06f0*/  IMAD.MOV.U32 R5, RZ, RZ, -0x1 ;  /* 0xffffffffff057424 */ /* 0x000fca00078e00ff */
[----:B-----5:R-:W-:-:S05]  /*0700*/  VIADDMNMX.U32 R5, R4, R5, 0x2, PT ;  /* 0x0000000204057446 */ /* 0x020fca0003800005 */
[----:B------:R-:W-:-:S04]  /*0710*/  IMAD.SHL.U32 R5, R5, 0x4, RZ ;  /* 0x0000000405057824 */ /* 0x000fc800078e00ff */
[----:B------:R-:W0:Y:S02]  /*0720*/  LDC R8, c[0x2][R5+0x40] ;  /* 0x0080100005087b82 */ /* 0x000e240000000800 */
[----:B0-----:R-:W-:-:S04]  /*0730*/  SHF.R.S32.HI R9, RZ, 0x1f, R8 ;  /* 0x0000001fff097819 */ /* 0x001fc80000011408 */
.L_x_42:
[----:B------:R-:W-:Y:S05]  /*0740*/  BRX R8 -0x750                                    (*"BRANCH_TARGETS .L_x_43,.L_x_44,.L_x_45"*) ;  /* 0xfffffff8082c7949 */ /* 0x000fea000383ffff */
.L_x_45:
[----:B------:R-:W-:-:S13]  /*0750*/  ISETP.NE.AND P0, PT, R4, RZ, PT ;  /* 0x000000ff0400720c */ /* 0x000fda0003f05270 */
[CCC-:B------:R-:W-:Y:S01]  /*0760*/  @!P0 FFMA.RZ R5, -R2.reuse, R7.reuse, -R3.reuse ;  /* 0x0000000702058223 */ /* 0x1c0fe2000000c903 */
[----:B------:R-:W-:Y:S01]  /*0770*/  @P0 FFMA R5, -R2, R7, -R3 ;  /* 0x0000000702050223 */ /* 0x000fe20000000903 */
[----:B------:R-:W-:Y:S06]  /*0780*/  BRA `(.L_x_3) ;  /* 0x00000004006c7947 */ /* 0x000fec0003800000 */
.L_x_43:
[----:B------:R-:W-:Y:S01]  /*0790*/  FFMA.RM R5, -R2, R7, -R3 ;  /* 0x0000000702057223 */ /* 0x000fe20000004903 */
[----:B------:R-:W-:Y:S06]  /*07a0*/  BRA `(.L_x_3) ;  /* 0x0000000400647947 */ /* 0x000fec0003800000 */
.L_x_44:
[----:B------:R-:W-:Y:S01]  /*07b0*/  FFMA.RP R5, -R2, R7, -R3 ;  /* 0x0000000702057223 */ /* 0x000fe20000008903 */
[----:B------:R-:W-:Y:S06]  /*07c0*/  BRA `(.L_x_3) ;  /* 0x00000004005c7947 */ /* 0x000fec0003800000 */
.L_x_39:
[----:B------:R-:W-:-:S05]  /*07d0*/  IMAD.MOV.U32 R5, RZ, RZ, -0x1 ;  /* 0xffffffffff057424 */ /* 0x000fca00078e00ff */
[----:B-----5:R-:W-:-:S05]  /*07e0*/  VIADDMNMX.U32 R5, R4, R5, 0x2, PT ;  /* 0x0000000204057446 */ /* 0x020fca0003800005 */
[----:B------:R-:W-:-:S04]  /*07f0*/  IMAD.SHL.U32 R5, R5, 0x4, RZ ;  /* 0x0000000405057824 */ /* 0x000fc800078e00ff */
[----:B------:R-:W0:Y:S02]  /*0800*/  LDC R8, c[0x2][R5+0xa0] ;  /* 0x0080280005087b82 */ /* 0x000e240000000800 */
[----:B0-----:R-:W-:-:S04]  /*0810*/  SHF.R.S32.HI R9, RZ, 0x1f, R8 ;  /* 0x0000001fff097819 */ /* 0x001fc80000011408 */
.L_x_46:
[----:B------:R-:W-:Y:S05]  /*0820*/  BRX R8 -0x830                                    (*"BRANCH_TARGETS .L_x_47,.L_x_48,.L_x_49"*) ;  /* 0xfffffff408f47949 */ /* 0x000fea000383ffff */
.L_x_49:
[----:B------:R-:W-:-:S13]  /*0830*/  ISETP.NE.AND P0, PT, R4, RZ, PT ;  /* 0x000000ff0400720c */ /* 0x000fda0003f05270 */
[CCC-:B------:R-:W-:Y:S01]  /*0840*/  @!P0 FFMA.RZ R5, -R2.reuse, R7.reuse, R3.reuse ;  /* 0x0000000702058223 */ /* 0x1c0fe2000000c103 */
[----:B------:R-:W-:Y:S01]  /*0850*/  @P0 FFMA R5, -R2, R7, R3 ;  /* 0x0000000702050223 */ /* 0x000fe20000000103 */
[----:B------:R-:W-:Y:S06]  /*0860*/  BRA `(.L_x_3) ;  /* 0x0000000400347947 */ /* 0x000fec0003800000 */
.L_x_47:
[----:B------:R-:W-:Y:S01]  /*0870*/  FFMA.RM R5, -R2, R7, R3 ;  /* 0x0000000702057223 */ /* 0x000fe20000004103 */
[----:B------:R-:W-:Y:S06]  /*0880*/  BRA `(.L_x_3) ;  /* 0x00000004002c7947 */ /* 0x000fec0003800000 */
.L_x_48:
[----:B------:R-:W-:Y:S01]  /*0890*/  FFMA.RP R5, -R2, R7, R3 ;  /* 0x0000000702057223 */ /* 0x000fe20000008103 */
[----:B------:R-:W-:Y:S06]  /*08a0*/  BRA `(.L_x_3) ;  /* 0x0000000400247947 */ /* 0x000fec0003800000 */
.L_x_1:
[----:B------:R-:W-:-:S13]  /*08b0*/  ISETP.GT.AND P0, PT, R6, 0xa, PT ;  /* 0x0000000a0600780c */ /* 0x000fda0003f04270 */
[----:B------:R-:W-:Y:S05]  /*08c0*/  @P0 BRA `(.L_x_5) ;  /* 0x0000000000780947 */ /* 0x000fea0003800000 */
[----:B------:R-:W-:-:S13]  /*08d0*/  ISETP.GT.AND P0, PT, R6, 0x8, PT ;  /* 0x000000080600780c */ /* 0x000fda0003f04270 */
[----:B------:R-:W-:Y:S05]  /*08e0*/  @P0 BRA `(.L_x_6) ;  /* 0x0000000000380947 */ /* 0x000fea0003800000 */
[----:B------:R-:W-:-:S05]  /*08f0*/  IMAD.MOV.U32 R7, RZ, RZ, 0x2 ;  /* 0x00000002ff077424 */ /* 0x000fca00078e00ff */
[----:B------:R-:W-:-:S04]  /*0900*/  VIADDMNMX.U32 R6, R6, 0xfffffff9, R7, PT ;  /* 0xfffffff906067846 */ /* 0x000fc80003800007 */
[----:B------:R-:W-:-:S04]  /*0910*/  SHF.L.U32 R4, R6, 0x2, RZ ;  /* 0x0000000206047819 */ /* 0x000fc800000006ff */
[----:B------:R-:W0:Y:S02]  /*0920*/  LDC R6, c[0x2][R4+0x4c] ;  /* 0x0080130004067b82 */ /* 0x000e240000000800 */
[----:B0-----:R-:W-:-:S04]  /*0930*/  SHF.R.S32.HI R7, RZ, 0x1f, R6 ;  /* 0x0000001fff077819 */ /* 0x001fc80000011406 */
.L_x_50:
[----:B------:R-:W-:Y:S05]  /*0940*/  BRX R6 -0x950                                    (*"BRANCH_TARGETS .L_x_51,.L_x_52,.L_x_3"*) ;  /* 0xfffffff406ac7949 */ /* 0x000fea000383ffff */
.L_x_52:
[----:B-----5:R-:W-:-:S13]  /*0950*/  FSETP.GEU.AND P0, PT, R2, R3, PT ;  /* 0x000000030200720b */ /* 0x020fda0003f0e000 */
[----:B------:R-:W-:Y:S05]  /*0960*/  @P0 BRA `(.L_x_3) ;  /* 0x0000000000f40947 */ /* 0x000fea0003800000 */
[----:B------:R-:W-:Y:S01]  /*0970*/  IMAD.MOV.U32 R5, RZ, RZ, -0x1 ;  /* 0xffffffffff057424 */ /* 0x000fe200078e00ff */
[----:B------:R-:W-:Y:S06]  /*0980*/  BRA `(.L_x_3) ;  /* 0x0000000000ec7947 */ /* 0x000fec0003800000 */
.L_x_51:
[----:B-----5:R-:W-:-:S13]  /*0990*/  FSETP.NEU.AND P0, PT, R2, R3, PT ;  /* 0x000000030200720b */ /* 0x020fda0003f0d000 */
[----:B------:R-:W-:Y:S05]  /*09a0*/  @P0 BRA `(.L_x_3) ;  /* 0x0000000000e40947 */ /* 0x000fea0003800000 */
[----:B------:R-:W-:Y:S01]  /*09b0*/  IMAD.MOV.U32 R5, RZ, RZ, -0x1 ;  /* 0xffffffffff057424 */ /* 0x000fe200078e00ff */
[----:B------:R-:W-:Y:S06]  /*09c0*/  BRA `(.L_x_3) ;  /* 0x0000000000dc7947 */ /* 0x000fec0003800000 */
.L_x_6:
[----:B------:R-:W-:-:S05]  /*09d0*/  IMAD.MOV.U32 R7, RZ, RZ, 0x2 ;  /* 0x00000002ff077424 */ /* 0x000fca00078e00ff */
[----:B------:R-:W-:-:S05]  /*09e0*/  VIADDMNMX.U32 R6, R6, 0xfffffff7, R7, PT ;  /* 0xfffffff706067846 */ /* 0x000fca0003800007 */
[----:B------:R-:W-:-:S04]  /*09f0*/  IMAD.SHL.U32 R4, R6, 0x4, RZ ;  /* 0x0000000406047824 */ /* 0x000fc800078e00ff */
[----:B------:R-:W0:Y:S02]  /*0a00*/  LDC R6, c[0x2][R4+0x58] ;  /* 0x0080160004067b82 */ /* 0x000e240000000800 */
[----:B0-----:R-:W-:-:S04]  /*0a10*/  SHF.R.S32.HI R7, RZ, 0x1f, R6 ;  /* 0x0000001fff077819 */ /* 0x001fc80000011406 */
.L_x_54:
[----:B------:R-:W-:Y:S05]  /*0a20*/  BRX R6 -0xa30                                    (*"BRANCH_TARGETS .L_x_55,.L_x_56,.L_x_3"*) ;  /* 0xfffffff406747949 */ /* 0x000fea000383ffff */
.L_x_56:
[----:B-----5:R-:W-:-:S13]  /*0a30*/  FSETP.GT.AND P0, PT, R2, R3, PT ;  /* 0x000000030200720b */ /* 0x020fda0003f04000 */
[----:B------:R-:W-:Y:S05]  /*0a40*/  @!P0 BRA `(.L_x_3) ;  /* 0x0000000000bc8947 */ /* 0x000fea0003800000 */
[----:B------:R-:W-:Y:S01]  /*0a50*/  IMAD.MOV.U32 R5, RZ, RZ, -0x1 ;  /* 0xffffffffff057424 */ /* 0x000fe200078e00ff */
[----:B------:R-:W-:Y:S06]  /*0a60*/  BRA `(.L_x_3) ;  /* 0x0000000000b47947 */ /* 0x000fec0003800000 */
.L_x_55:
[----:B-----5:R-:W-:-:S13]  /*0a70*/  FSETP.GTU.AND P0, PT, R2, R3, PT ;  /* 0x000000030200720b */ /* 0x020fda0003f0c000 */
[----:B------:R-:W-:Y:S05]  /*0a80*/  @P0 BRA `(.L_x_3) ;  /* 0x0000000000ac0947 */ /* 0x000fea0003800000 */
[----:B------:R-:W-:Y:S01]  /*0a90*/  IMAD.MOV.U32 R5, RZ, RZ, -0x1 ;  /* 0xffffffffff057424 */ /* 0x000fe200078e00ff */
[----:B------:R-:W-:Y:S06]  /*0aa0*/  BRA `(.L_x_3) ;  /* 0x0000000000a47947 */ /* 0x000fec0003800000 */
.L_x_5:
[----:B------:R-:W-:-:S13]  /*0ab0*/  ISETP.GT.AND P0, PT, R6, 0xc, PT ;  /* 0x0000000c0600780c */ /* 0x000fda0003f04270 */
[----:B------:R-:W-:Y:S05]  /*0ac0*/  @P0 BRA `(.L_x_7) ;  /* 0x0000000000580947 */ /* 0x000fea0003800000 */
[----:B------:R-:W-:-:S05]  /*0ad0*/  IMAD.MOV.U32 R7, RZ, RZ, 0x2 ;  /* 0x00000002ff077424 */ /* 0x000fca00078e00ff */
[----:B------:R-:W-:-:S04]  /*0ae0*/  VIADDMNMX.U32 R6, R6, 0xfffffff5, R7, PT ;  /* 0xfffffff506067846 */ /* 0x000fc80003800007 */
[----:B------:R-:W-:-:S04]  /*0af0*/  SHF.L.U32 R4, R6, 0x2, RZ ;  /* 0x0000000206047819 */ /* 0x000fc800000006ff */
[----:B------:R-:W0:Y:S02]  /*0b00*/  LDC R6, c[0x2][R4+0x64] ;  /* 0x0080190004067b82 */ /* 0x000e240000000800 */
[----:B0-----:R-:W-:-:S04]  /*0b10*/  SHF.R.S32.HI R7, RZ, 0x1f, R6 ;  /* 0x0000001fff077819 */ /* 0x001fc80000011406 */
.L_x_58:
[----:B------:R-:W-:Y:S05]  /*0b20*/  BRX R6 -0xb30                                    (*"BRANCH_TARGETS .L_x_59,.L_x_60,.L_x_3"*) ;  /* 0xfffffff406347949 */ /* 0x000fea000383ffff */
.L_x_60:
[----:B-----5:R-:W-:Y:S01]  /*0b30*/  FSETP.NAN.AND P0, PT, |R2|, |R2|, PT ;  /* 0x400000020200720b */ /* 0x020fe20003f08200 */
[----:B------:R-:W-:-:S12]  /*0b40*/  IMAD.MOV.U32 R5, RZ, RZ, R2 ;  /* 0x000000ffff057224 */ /* 0x000fd800078e0002 */
[----:B------:R-:W-:Y:S05]  /*0b50*/  @P0 BRA `(.L_x_3) ;  /* 0x0000000000780947 */ /* 0x000fea0003800000 */
[CC--:B------:R-:W-:Y:S02]  /*0b60*/  FSETP.GTU.AND P1, PT, R2.reuse, R3.reuse, PT ;  /* 0x000000030200720b */ /* 0x0c0fe40003f2c000 */
[-C--:B------:R-:W-:Y:S02]  /*0b70*/  FSETP.NAN.AND P0, PT, |R3|, |R3|.reuse, PT ;  /* 0x400000030300720b */ /* 0x080fe40003f08200 */
[----:B------:R-:W-:-:S04]  /*0b80*/  FSEL R2, R2, R3, !P1 ;  /* 0x0000000302027208 */ /* 0x000fc80004800000 */
[----:B------:R-:W-:Y:S01]  /*0b90*/  FSEL R5, R2, R3, !P0 ;  /* 0x0000000302057208 */ /* 0x000fe20004000000 */
[----:B------:R-:W-:Y:S06]  /*0ba0*/  BRA `(.L_x_3) ;  /* 0x0000000000647947 */ /* 0x000fec0003800000 */
.L_x_59:
[----:B-----5:R-:W-:Y:S01]  /*0bb0*/  FSETP.NAN.AND P0, PT, |R2|, |R2|, PT ;  /* 0x400000020200720b */ /* 0x020fe20003f08200 */
[----:B------:R-:W-:-:S12]  /*0bc0*/  IMAD.MOV.U32 R5, RZ, RZ, R2 ;  /* 0x000000ffff057224 */ /* 0x000fd800078e0002 */
[----:B------:R-:W-:Y:S05]  /*0bd0*/  @P0 BRA `(.L_x_3) ;  /* 0x0000000000580947 */ /* 0x000fea0003800000 */
[CC--:B------:R-:W-:Y:S02]  /*0be0*/  FSETP.GEU.AND P1, PT, R2.reuse, R3.reuse, PT ;  /* 0x000000030200720b */ /* 0x0c0fe40003f2e000 */
[-C--:B------:R-:W-:Y:S02]  /*0bf0*/  FSETP.NAN.AND P0, PT, |R3|, |R3|.reuse, PT ;  /* 0x400000030300720b */ /* 0x080fe40003f08200 */
[----:B------:R-:W-:-:S04]  /*0c00*/  FSEL R2, R2, R3, !P1 ;  /* 0x0000000302027208 */ /* 0x000fc80004800000 */
[----:B------:R-:W-:Y:S01]  /*0c10*/  FSEL R5, R2, R3, !P0 ;  /* 0x0000000302057208 */ /* 0x000fe20004000000 */
[----:B------:R-:W-:Y:S06]  /*0c20*/  BRA `(.L_x_3) ;  /* 0x0000000000447947 */ /* 0x000fec0003800000 */
.L_x_7:
[----:B------:R-:W-:-:S05]  /*0c30*/  IMAD.MOV.U32 R7, RZ, RZ, 0x2 ;  /* 0x00000002ff077424 */ /* 0x000fca00078e00ff */
[----:B------:R-:W-:-:S05]  /*0c40*/  VIADDMNMX.U32 R6, R6, 0xfffffff3, R7, PT ;  /* 0xfffffff306067846 */ /* 0x000fca0003800007 */
[----:B------:R-:W-:-:S04]  /*0c50*/  IMAD.SHL.U32 R4, R6, 0x4, RZ ;  /* 0x0000000406047824 */ /* 0x000fc800078e00ff */
[----:B------:R-:W0:Y:S02]  /*0c60*/  LDC R6, c[0x2][R4+0x70] ;  /* 0x00801c0004067b82 */ /* 0x000e240000000800 */
[----:B0-----:R-:W-:-:S04]  /*0c70*/  SHF.R.S32.HI R7, RZ, 0x1f, R6 ;  /* 0x0000001fff077819 */ /* 0x001fc80000011406 */
.L_x_62:
[----:B------:R-:W-:Y:S05]  /*0c80*/  BRX R6 -0xc90                                    (*"BRANCH_TARGETS .L_x_63,.L_x_64,.L_x_3"*) ;  /* 0xfffffff006dc7949 */ /* 0x000fea000383ffff */
.L_x_64:
[----:B-----5:R-:W-:Y:S02]  /*0c90*/  FSETP.NAN.AND P1, PT, |R3|, |R3|, PT ;  /* 0x400000030300720b */ /* 0x020fe40003f28200 */
[----:B------:R-:W-:Y:S02]  /*0ca0*/  FSETP.NAN.AND P0, PT, |R2|, |R2|, PT ;  /* 0x400000020200720b */ /* 0x000fe40003f08200 */
[----:B------:R-:W-:-:S04]  /*0cb0*/  FSEL R5, RZ, -QNAN , !P1 ;  /* 0xffffffffff057808 */ /* 0x000fc80004800000 */
[----:B------:R-:W-:Y:S01]  /*0cc0*/  FSEL R5, R5, -QNAN , !P0 ;  /* 0xffffffff05057808 */ /* 0x000fe20004000000 */
[----:B------:R-:W-:Y:S06]  /*0cd0*/  BRA `(.L_x_3) ;  /* 0x0000000000187947 */ /* 0x000fec0003800000 */
.L_x_63:
[----:B-----5:R-:W-:Y:S01]  /*0ce0*/  FSETP.NAN.AND P0, PT, |R2|, |R2|, PT ;  /* 0x400000020200720b */ /* 0x020fe20003f08200 */
[----:B------:R-:W-:-:S03]  /*0cf0*/  IMAD.MOV.U32 R5, RZ, RZ, R2 ;  /* 0x000000ffff057224 */ /* 0x000fc600078e0002 */
[----:B------:R-:W-:-:S09]  /*0d00*/  FSETP.NAN.OR P2, PT, |R3|, |R3|, P0 ;  /* 0x400000030300720b */ /* 0x000fd20000748600 */
[----:B------:R-:W-:-:S04]  /*0d10*/  @!P0 FSETP.GT.AND P1, PT, R2, R3, PT ;  /* 0x000000030200820b */ /* 0x000fc80003f24000 */
[----:B------:R-:W-:-:S05]  /*0d20*/  @!P2 FSEL R3, R2, R3, P1 ;  /* 0x000000030203a208 */ /* 0x000fca0000800000 */
[----:B------:R-:W-:-:S07]  /*0d30*/  @!P0 IMAD.MOV.U32 R5, RZ, RZ, R3 ;  /* 0x000000ffff058224 */ /* 0x000fce00078e0003 */
.L_x_3:
[----:B------:R-:W-:Y:S05]  /*0d40*/  BSYNC.RECONVERGENT B0 ;  /* 0x0000000000007941 */ /* 0x000fea0003800200 */
.L_x_0:
[----:B-----5:R-:W0:Y:S02]  /*0d50*/  LDC.64 R2, c[0x0][0x388] ;  /* 0x0000e200ff027b82 */ /* 0x020e240000000a00 */
[----:B0-----:R-:W-:-:S05]  /*0d60*/  IMAD.WIDE R2, R0, 0x4, R2 ;  /* 0x0000000400027825 */ /* 0x001fca00078e0202 */
[----:B------:R-:W-:Y:S01]  /*0d70*/  STG.E desc[UR4][R2.64], R5 ;  /* 0x0000000502007986 */ /* 0x000fe2000c101904 */
[----:B------:R-:W-:Y:S05]  /*0d80*/  EXIT ;  /* 0x000000000000794d */ /* 0x000fea0003800000 */
.L_x_8:
[----:B------:R-:W-:-:S00]  /*0d90*/  BRA `(.L_x_8) ;  /* 0xfffffffc00fc7947 */ /* 0x000fc0000383ffff */
[----:B------:R-:W-:-:S00]  /*0da0*/  NOP ;  /* 0x0000000000007918 */ /* 0x000fc00000000000 */
        /* <DEDUP_REMOVED lines=13> */
.L_x_66:


//--------------------- .nv.shared.reserved.0     --------------------------
	.section	.nv.shared.reserved.0,"aw",@nobits
	.weak		__nv_reservedSMEM_offset_0_alias
	.size		__nv_reservedSMEM_offset_0_alias, 0, 64
	.other		__nv_reservedSMEM_offset_0_alias,@"STO_CUDA_RESERVED_SHARED STV_DEFAULT"
__nv_reservedSMEM_offset_0_alias:
	.zero		0
	.zero		64


//--------------------- .nv.constant0._Z12executeTestsPK8TestCaseP6Resulti --------------------------
	.section	.nv.constant0._Z12executeTestsPK8TestCaseP6Resulti,"a",@progbits
	.sectionflags	@""
	.align	4
.nv.constant0._Z12executeTestsPK8TestCaseP6Resulti:
	.zero		916


//--------------------- SYMBOLS --------------------------

	.type		.nv.reservedSmem.offset0,@object
	.size		.nv.reservedSmem.offset0,0x4
